//
// Generated by NVIDIA NVVM Compiler
//
// Compiler Build ID: CL-36424714
// Cuda compilation tools, release 13.0, V13.0.88
// Based on NVVM 20.0.0
//

.version 9.0
.target sm_100
.address_size 64

	// .globl	_Z29kernel_add_scalar_copy_scalarPhPKh

.visible .entry _Z29kernel_add_scalar_copy_scalarPhPKh(
	.param .u64 .ptr .align 1 _Z29kernel_add_scalar_copy_scalarPhPKh_param_0,
	.param .u64 .ptr .align 1 _Z29kernel_add_scalar_copy_scalarPhPKh_param_1
)
{
	.reg .b16 	%rs<2>;
	.reg .b32 	%r<2>;
	.reg .b64 	%rd<8>;

	ld.param.u64 	%rd1, [_Z29kernel_add_scalar_copy_scalarPhPKh_param_0];
	ld.param.u64 	%rd2, [_Z29kernel_add_scalar_copy_scalarPhPKh_param_1];
	cvta.to.global.u64 	%rd3, %rd1;
	cvta.to.global.u64 	%rd4, %rd2;
	mov.u32 	%r1, %tid.x;
	cvt.u64.u32 	%rd5, %r1;
	add.s64 	%rd6, %rd4, %rd5;
	ld.global.u8 	%rs1, [%rd6];
	add.s64 	%rd7, %rd3, %rd5;
	st.global.u8 	[%rd7], %rs1;
	ret;

}
	// .globl	_Z25kernel_add_scalar_copy_pkPhS_
.visible .entry _Z25kernel_add_scalar_copy_pkPhS_(
	.param .u64 .ptr .align 1 _Z25kernel_add_scalar_copy_pkPhS__param_0,
	.param .u64 .ptr .align 1 _Z25kernel_add_scalar_copy_pkPhS__param_1
)
{
	.reg .b16 	%rs<2>;
	.reg .b32 	%r<2>;
	.reg .b64 	%rd<8>;

	ld.param.u64 	%rd1, [_Z25kernel_add_scalar_copy_pkPhS__param_0];
	ld.param.u64 	%rd2, [_Z25kernel_add_scalar_copy_pkPhS__param_1];
	cvta.to.global.u64 	%rd3, %rd1;
	cvta.to.global.u64 	%rd4, %rd2;
	mov.u32 	%r1, %tid.x;
	cvt.u64.u32 	%rd5, %r1;
	add.s64 	%rd6, %rd4, %rd5;
	ld.global.u8 	%rs1, [%rd6];
	add.s64 	%rd7, %rd3, %rd5;
	st.global.u8 	[%rd7+32], %rs1;
	ret;

}


// ===== COMPILED SASS (sm_100) =====

	.target	sm_100

	.elftype	@"ET_EXEC"


//--------------------- .note.nv.tkinfo           --------------------------
	.section	.note.nv.tkinfo,"",@"SHT_NOTE"
	.sectionflags	@"SHF_NOTE_NV_TKINFO"
	.tkinfo
        /*0018*/ 	.word	0x00000002
        /*0030*/ 	.string	""
        /*0030*/ 	.string	"ptxas"
        /*0030*/ 	.string	"Cuda compilation tools, release 13.0, V13.0.88"
        /*0030*/ 	.string	"Build cuda_13.0.r13.0/compiler.36424714_0"
        /*0030*/ 	.string	"-arch sm_100 -m 64 "



//--------------------- .note.nv.cuinfo           --------------------------
	.section	.note.nv.cuinfo,"",@"SHT_NOTE"
	.sectionflags	@"SHF_NOTE_NV_CUINFO"
        /*0018*/ 	.short	0x0002
        /*001a*/ 	.short	0x0064
        /*001c*/ 	.short	0x0082
	.zero		2


//--------------------- .nv.info                  --------------------------
	.section	.nv.info,"",@"SHT_CUDA_INFO"
	.align	4


	//----- nvinfo : EIATTR_REGCOUNT
	.align		4
        /*0000*/ 	.byte	0x04, 0x2f
        /*0002*/ 	.short	(.L_1 - .L_0)
	.align		4
.L_0:
        /*0004*/ 	.word	index@(_Z29kernel_add_scalar_copy_scalarPhPKh)
        /*0008*/ 	.word	0x00000008


	//----- nvinfo : EIATTR_FRAME_SIZE
	.align		4
.L_1:
        /*000c*/ 	.byte	0x04, 0x11
        /*000e*/ 	.short	(.L_3 - .L_2)
	.align		4
.L_2:
        /*0010*/ 	.word	index@(_Z29kernel_add_scalar_copy_scalarPhPKh)
        /*0014*/ 	.word	0x00000000


	//----- nvinfo : EIATTR_REGCOUNT
	.align		4
.L_3:
        /*0018*/ 	.byte	0x04, 0x2f
        /*001a*/ 	.short	(.L_5 - .L_4)
	.align		4
.L_4:
        /*001c*/ 	.word	index@(_Z25kernel_add_scalar_copy_pkPhS_)
        /*0020*/ 	.word	0x00000008


	//----- nvinfo : EIATTR_FRAME_SIZE
	.align		4
.L_5:
        /*0024*/ 	.byte	0x04, 0x11
        /*0026*/ 	.short	(.L_7 - .L_6)
	.align		4
.L_6:
        /*0028*/ 	.word	index@(_Z25kernel_add_scalar_copy_pkPhS_)
        /*002c*/ 	.word	0x00000000


	//----- nvinfo : EIATTR_MIN_STACK_SIZE
	.align		4
.L_7:
        /*0030*/ 	.byte	0x04, 0x12
        /*0032*/ 	.short	(.L_9 - .L_8)
	.align		4
.L_8:
        /*0034*/ 	.word	index@(_Z25kernel_add_scalar_copy_pkPhS_)
        /*0038*/ 	.word	0x00000000


	//----- nvinfo : EIATTR_MIN_STACK_SIZE
	.align		4
.L_9:
        /*003c*/ 	.byte	0x04, 0x12
        /*003e*/ 	.short	(.L_11 - .L_10)
	.align		4
.L_10:
        /*0040*/ 	.word	index@(_Z29kernel_add_scalar_copy_scalarPhPKh)
        /*0044*/ 	.word	0x00000000
.L_11:


//--------------------- .nv.compat                --------------------------
	.section	.nv.compat,"",@"SHT_CUDA_COMPAT_INFO"
	.align	4
        /*0000*/ 	.byte	0x02, 0x09, 0x00, 0x00, 0x02, 0x02, 0x01, 0x00, 0x02, 0x05, 0x05, 0x00, 0x03, 0x07, 0x01, 0x01
        /*0010*/ 	.byte	0x02, 0x03, 0x00, 0x00, 0x02, 0x06, 0x01, 0x00, 0x04, 0x0b, 0x08, 0x00, 0x09, 0x00, 0x00, 0x00
        /*0020*/ 	.byte	0x00, 0x00, 0x00, 0x00


//--------------------- .nv.info._Z25kernel_add_scalar_copy_pkPhS_ --------------------------
	.section	.nv.info._Z25kernel_add_scalar_copy_pkPhS_,"",@"SHT_CUDA_INFO"
	.sectionflags	@""
	.align	4


	//----- nvinfo : EIATTR_CUDA_API_VERSION
	.align		4
        /*0000*/ 	.byte	0x04, 0x37
        /*0002*/ 	.short	(.L_13 - .L_12)
.L_12:
        /*0004*/ 	.word	0x00000082


	//----- nvinfo : EIATTR_KPARAM_INFO
	.align		4
.L_13:
        /*0008*/ 	.byte	0x04, 0x17
        /*000a*/ 	.short	(.L_15 - .L_14)
.L_14:
        /*000c*/ 	.word	0x00000000
        /*0010*/ 	.short	0x0001
        /*0012*/ 	.short	0x0008
        /*0014*/ 	.byte	0x00, 0xf5, 0x21, 0x00


	//----- nvinfo : EIATTR_KPARAM_INFO
	.align		4
.L_15:
        /*0018*/ 	.byte	0x04, 0x17
        /*001a*/ 	.short	(.L_17 - .L_16)
.L_16:
        /*001c*/ 	.word	0x00000000
        /*0020*/ 	.short	0x0000
        /*0022*/ 	.short	0x0000
        /*0024*/ 	.byte	0x00, 0xf5, 0x21, 0x00


	//----- nvinfo : EIATTR_SPARSE_MMA_MASK
	.align		4
.L_17:
        /*0028*/ 	.byte	0x03, 0x50
        /*002a*/ 	.short	0x0000


	//----- nvinfo : EIATTR_MAXREG_COUNT
	.align		4
        /*002c*/ 	.byte	0x03, 0x1b
        /*002e*/ 	.short	0x00ff


	//----- nvinfo : EIATTR_MERCURY_ISA_VERSION
	.align		4
        /*0030*/ 	.byte	0x03, 0x5f
        /*0032*/ 	.short	0x0101


	//----- nvinfo : EIATTR_VRC_CTA_INIT_COUNT
	.align		4
        /*0034*/ 	.byte	0x02, 0x4a
	.zero		1
	.zero		1


	//----- nvinfo : EIATTR_EXIT_INSTR_OFFSETS
	.align		4
        /*0038*/ 	.byte	0x04, 0x1c
        /*003a*/ 	.short	(.L_19 - .L_18)


	//   ....[0]....
.L_18:
        /*003c*/ 	.word	0x000000a0


	//----- nvinfo : EIATTR_CBANK_PARAM_SIZE
	.align		4
.L_19:
        /*0040*/ 	.byte	0x03, 0x19
        /*0042*/ 	.short	0x0010


	//----- nvinfo : EIATTR_PARAM_CBANK
	.align		4
        /*0044*/ 	.byte	0x04, 0x0a
        /*0046*/ 	.short	(.L_21 - .L_20)
	.align		4
.L_20:
        /*0048*/ 	.word	index@(.nv.constant0._Z25kernel_add_scalar_copy_pkPhS_)
        /*004c*/ 	.short	0x0380
        /*004e*/ 	.short	0x0010


	//----- nvinfo : EIATTR_SW_WAR
	.align		4
.L_21:
        /*0050*/ 	.byte	0x04, 0x36
        /*0052*/ 	.short	(.L_23 - .L_22)
.L_22:
        /*0054*/ 	.word	0x00000008
.L_23:


//--------------------- .nv.info._Z29kernel_add_scalar_copy_scalarPhPKh --------------------------
	.section	.nv.info._Z29kernel_add_scalar_copy_scalarPhPKh,"",@"SHT_CUDA_INFO"
	.sectionflags	@""
	.align	4


	//----- nvinfo : EIATTR_CUDA_API_VERSION
	.align		4
        /*0000*/ 	.byte	0x04, 0x37
        /*0002*/ 	.short	(.L_25 - .L_24)
.L_24:
        /*0004*/ 	.word	0x00000082


	//----- nvinfo : EIATTR_KPARAM_INFO
	.align		4
.L_25:
        /*0008*/ 	.byte	0x04, 0x17
        /*000a*/ 	.short	(.L_27 - .L_26)
.L_26:
        /*000c*/ 	.word	0x00000000
        /*0010*/ 	.short	0x0001
        /*0012*/ 	.short	0x0008
        /*0014*/ 	.byte	0x00, 0xf5, 0x21, 0x00


	//----- nvinfo : EIATTR_KPARAM_INFO
	.align		4
.L_27:
        /*0018*/ 	.byte	0x04, 0x17
        /*001a*/ 	.short	(.L_29 - .L_28)
.L_28:
        /*001c*/ 	.word	0x00000000
        /*0020*/ 	.short	0x0000
        /*0022*/ 	.short	0x0000
        /*0024*/ 	.byte	0x00, 0xf5, 0x21, 0x00


	//----- nvinfo : EIATTR_SPARSE_MMA_MASK
	.align		4
.L_29:
        /*0028*/ 	.byte	0x03, 0x50
        /*002a*/ 	.short	0x0000


	//----- nvinfo : EIATTR_MAXREG_COUNT
	.align		4
        /*002c*/ 	.byte	0x03, 0x1b
        /*002e*/ 	.short	0x00ff


	//----- nvinfo : EIATTR_MERCURY_ISA_VERSION
	.align		4
        /*0030*/ 	.byte	0x03, 0x5f
        /*0032*/ 	.short	0x0101


	//----- nvinfo : EIATTR_VRC_CTA_INIT_COUNT
	.align		4
        /*0034*/ 	.byte	0x02, 0x4a
	.zero		1
	.zero		1


	//----- nvinfo : EIATTR_EXIT_INSTR_OFFSETS
	.align		4
        /*0038*/ 	.byte	0x04, 0x1c
        /*003a*/ 	.short	(.L_31 - .L_30)


	//   ....[0]....
.L_30:
        /*003c*/ 	.word	0x000000a0


	//----- nvinfo : EIATTR_CBANK_PARAM_SIZE
	.align		4
.L_31:
        /*0040*/ 	.byte	0x03, 0x19
        /*0042*/ 	.short	0x0010


	//----- nvinfo : EIATTR_PARAM_CBANK
	.align		4
        /*0044*/ 	.byte	0x04, 0x0a
        /*0046*/ 	.short	(.L_33 - .L_32)
	.align		4
.L_32:
        /*0048*/ 	.word	index@(.nv.constant0._Z29kernel_add_scalar_copy_scalarPhPKh)
        /*004c*/ 	.short	0x0380
        /*004e*/ 	.short	0x0010


	//----- nvinfo : EIATTR_SW_WAR
	.align		4
.L_33:
        /*0050*/ 	.byte	0x04, 0x36
        /*0052*/ 	.short	(.L_35 - .L_34)
.L_34:
        /*0054*/ 	.word	0x00000008
.L_35:


//--------------------- .nv.callgraph             --------------------------
	.section	.nv.callgraph,"",@"SHT_CUDA_CALLGRAPH"
	.align	4
	.sectionentsize	8
	.align		4
        /*0000*/ 	.word	0x00000000
	.align		4
        /*0004*/ 	.word	0xffffffff
	.align		4
        /*0008*/ 	.word	0x00000000
	.align		4
        /*000c*/ 	.word	0xfffffffe
	.align		4
        /*0010*/ 	.word	0x00000000
	.align		4
        /*0014*/ 	.word	0xfffffffd
	.align		4
        /*0018*/ 	.word	0x00000000
	.align		4
        /*001c*/ 	.word	0xfffffffc


//--------------------- .text._Z25kernel_add_scalar_copy_pkPhS_ --------------------------
	.section	.text._Z25kernel_add_scalar_copy_pkPhS_,"ax",@progbits
	.align	128
        .global         _Z25kernel_add_scalar_copy_pkPhS_
        .type           _Z25kernel_add_scalar_copy_pkPhS_,@function
        .size           _Z25kernel_add_scalar_copy_pkPhS_,(.L_x_2 - _Z25kernel_add_scalar_copy_pkPhS_)
        .other          _Z25kernel_add_scalar_copy_pkPhS_,@"STO_CUDA_ENTRY STV_DEFAULT"
_Z25kernel_add_scalar_copy_pkPhS_:
.text._Z25kernel_add_scalar_copy_pkPhS_:
[----:B------:R-:W-:Y:S01]  /*0000*/  LDC R1, c[0x0][0x37c] ;  /* 0x0000df00ff017b82 */ /* 0x000fe20000000800 */
[----:B------:R-:W0:Y:S01]  /*0010*/  S2R R4, SR_TID.X ;  /* 0x0000000000047919 */ /* 0x000e220000002100 */
[----:B------:R-:W0:Y:S01]  /*0020*/  LDCU.128 UR8, c[0x0][0x380] ;  /* 0x00007000ff0877ac */ /* 0x000e220008000c00 */
[----:B------:R-:W1:Y:S01]  /*0030*/  LDCU.64 UR4, c[0x0][0x358] ;  /* 0x00006b00ff0477ac */ /* 0x000e620008000a00 */
[----:B0-----:R-:W-:-:S05]  /*0040*/  IADD3 R2, P0, PT, R4, UR10, RZ ;  /* 0x0000000a04027c10 */ /* 0x001fca000ff1e0ff */
[----:B------:R-:W-:-:S06]  /*0050*/  IMAD.X R3, RZ, RZ, UR11, P0 ;  /* 0x0000000bff037e24 */ /* 0x000fcc00080e06ff */
[----:B-1----:R-:W2:Y:S01]  /*0060*/  LDG.E.U8 R3, desc[UR4][R2.64] ;  /* 0x0000000402037981 */ /* 0x002ea2000c1e1100 */
[----:B------:R-:W-:-:S05]  /*0070*/  IADD3 R4, P0, PT, R4, UR8, RZ ;  /* 0x0000000804047c10 */ /* 0x000fca000ff1e0ff */
[----:B------:R-:W-:-:S05]  /*0080*/  IMAD.X R5, RZ, RZ, UR9, P0 ;  /* 0x00000009ff057e24 */ /* 0x000fca00080e06ff */
[----:B--2---:R-:W-:Y:S01]  /*0090*/  STG.E.U8 desc[UR4][R4.64+0x20], R3 ;  /* 0x0000200304007986 */ /* 0x004fe2000c101104 */
[----:B------:R-:W-:Y:S05]  /*00a0*/  EXIT ;  /* 0x000000000000794d */ /* 0x000fea0003800000 */
.L_x_0:
[----:B------:R-:W-:-:S00]  /*00b0*/  BRA `(.L_x_0) ;  /* 0xfffffffc00fc7947 */ /* 0x000fc0000383ffff */
[----:B------:R-:W-:-:S00]  /*00c0*/  NOP ;  /* 0x0000000000007918 */ /* 0x000fc00000000000 */
        /* <DEDUP_REMOVED lines=11> */
.L_x_2:


//--------------------- .text._Z29kernel_add_scalar_copy_scalarPhPKh --------------------------
	.section	.text._Z29kernel_add_scalar_copy_scalarPhPKh,"ax",@progbits
	.align	128
        .global         _Z29kernel_add_scalar_copy_scalarPhPKh
        .type           _Z29kernel_add_scalar_copy_scalarPhPKh,@function
        .size           _Z29kernel_add_scalar_copy_scalarPhPKh,(.L_x_3 - _Z29kernel_add_scalar_copy_scalarPhPKh)
        .other          _Z29kernel_add_scalar_copy_scalarPhPKh,@"STO_CUDA_ENTRY STV_DEFAULT"
_Z29kernel_add_scalar_copy_scalarPhPKh:
.text._Z29kernel_add_scalar_copy_scalarPhPKh:
        /* <DEDUP_REMOVED lines=11> */
.L_x_1:
        /* <DEDUP_REMOVED lines=13> */
.L_x_3:


//--------------------- .nv.shared.reserved.0     --------------------------
	.section	.nv.shared.reserved.0,"aw",@nobits
	.weak		__nv_reservedSMEM_offset_0_alias
	.size		__nv_reservedSMEM_offset_0_alias, 0, 64
	.other		__nv_reservedSMEM_offset_0_alias,@"STO_CUDA_RESERVED_SHARED STV_DEFAULT"
__nv_reservedSMEM_offset_0_alias:
	.zero		0
	.zero		64


//--------------------- .nv.constant0._Z25kernel_add_scalar_copy_pkPhS_ --------------------------
	.section	.nv.constant0._Z25kernel_add_scalar_copy_pkPhS_,"a",@progbits
	.sectionflags	@""
	.align	4
.nv.constant0._Z25kernel_add_scalar_copy_pkPhS_:
	.zero		912


//--------------------- .nv.constant0._Z29kernel_add_scalar_copy_scalarPhPKh --------------------------
	.section	.nv.constant0._Z29kernel_add_scalar_copy_scalarPhPKh,"a",@progbits
	.sectionflags	@""
	.align	4
.nv.constant0._Z29kernel_add_scalar_copy_scalarPhPKh:
	.zero		912


//--------------------- SYMBOLS --------------------------

	.type		.nv.reservedSmem.offset0,@object
	.size		.nv.reservedSmem.offset0,0x4
